//
// Generated by NVIDIA NVVM Compiler
//
// Compiler Build ID: CL-36424714
// Cuda compilation tools, release 13.0, V13.0.88
// Based on NVVM 20.0.0
//

.version 9.0
.target sm_100
.address_size 64

	// .globl	fourier
.const .align 4 .f32 const_tmin;
.const .align 4 .f32 const_delta;
.const .align 4 .u32 const_coefficients;
.const .align 4 .f32 const_pi;
.const .align 4 .f32 const_pi_squared;
.const .align 4 .f32 const_T;
.const .align 4 .f32 const_pi_over_T;
.const .align 4 .f32 constant_result_coefficient;
.const .align 4 .u32 const_chunk_size;
// _ZZ7fourierE19shared_coefficients has been demoted
.global .align 4 .b8 __cudart_i2opi_f[24] = {65, 144, 67, 60, 153, 149, 98, 219, 192, 221, 52, 245, 209, 87, 39, 252, 41, 21, 68, 78, 110, 131, 249, 162};

.visible .entry fourier(
	.param .u64 .ptr .align 1 fourier_param_0
)
{
	.local .align 4 .b8 	__local_depot0[28];
	.reg .b64 	%SP;
	.reg .b64 	%SPL;
	.reg .pred 	%p<14>;
	.reg .b32 	%r<63>;
	.reg .b32 	%f<54>;
	.reg .b64 	%rd<25>;
	.reg .b64 	%fd<3>;
	// demoted variable
	.shared .align 4 .b8 _ZZ7fourierE19shared_coefficients[4096];
	mov.u64 	%SPL, __local_depot0;
	ld.param.u64 	%rd9, [fourier_param_0];
	add.u64 	%rd1, %SPL, 0;
	mov.u32 	%r23, %ctaid.x;
	mov.u32 	%r1, %ntid.x;
	mov.u32 	%r57, %tid.x;
	mad.lo.s32 	%r3, %r23, %r1, %r57;
	ld.const.u32 	%r4, [const_coefficients];
	setp.ge.s32 	%p1, %r57, %r4;
	@%p1 bra 	$L__BB0_3;
	mov.u32 	%r26, _ZZ7fourierE19shared_coefficients;
$L__BB0_2:
	add.s32 	%r24, %r57, 1;
	cvt.rn.f32.s32 	%f12, %r24;
	mul.f32 	%f13, %f12, 0f40800000;
	mul.f32 	%f14, %f13, %f12;
	sub.f32 	%f15, %f14, %f13;
	add.f32 	%f16, %f15, 0f3F800000;
	rcp.rn.f32 	%f17, %f16;
	shl.b32 	%r25, %r57, 2;
	add.s32 	%r27, %r26, %r25;
	st.shared.f32 	[%r27], %f17;
	add.s32 	%r57, %r57, %r1;
	setp.lt.s32 	%p2, %r57, %r4;
	@%p2 bra 	$L__BB0_2;
$L__BB0_3:
	bar.sync 	0;
	ld.const.u32 	%r28, [const_chunk_size];
	setp.ge.s32 	%p3, %r3, %r28;
	@%p3 bra 	$L__BB0_16;
	ld.const.f32 	%f19, [const_tmin];
	cvt.rn.f32.s32 	%f20, %r3;
	ld.const.f32 	%f21, [const_delta];
	fma.rn.f32 	%f1, %f21, %f20, %f19;
	setp.lt.s32 	%p4, %r4, 1;
	mov.f32 	%f53, 0f00000000;
	@%p4 bra 	$L__BB0_15;
	mov.f32 	%f53, 0f00000000;
	mov.b32 	%r58, 1;
	ld.const.f32 	%f2, [const_pi_over_T];
	mov.u32 	%r55, _ZZ7fourierE19shared_coefficients;
	mov.u64 	%rd11, __cudart_i2opi_f;
$L__BB0_6:
	mov.u32 	%r7, %r58;
	shl.b32 	%r30, %r7, 1;
	add.s32 	%r31, %r30, -1;
	cvt.rn.f32.s32 	%f23, %r31;
	mul.f32 	%f24, %f2, %f23;
	mul.f32 	%f4, %f1, %f24;
	mul.f32 	%f25, %f4, 0f3F22F983;
	cvt.rni.s32.f32 	%r62, %f25;
	cvt.rn.f32.s32 	%f26, %r62;
	fma.rn.f32 	%f27, %f26, 0fBFC90FDA, %f4;
	fma.rn.f32 	%f28, %f26, 0fB3A22168, %f27;
	fma.rn.f32 	%f52, %f26, 0fA7C234C5, %f28;
	abs.f32 	%f6, %f4;
	setp.ltu.f32 	%p5, %f6, 0f47CE4780;
	@%p5 bra 	$L__BB0_14;
	setp.neu.f32 	%p6, %f6, 0f7F800000;
	@%p6 bra 	$L__BB0_9;
	mov.f32 	%f31, 0f00000000;
	mul.rn.f32 	%f52, %f4, %f31;
	mov.b32 	%r62, 0;
	bra.uni 	$L__BB0_14;
$L__BB0_9:
	mov.b32 	%r9, %f4;
	shl.b32 	%r33, %r9, 8;
	or.b32  	%r10, %r33, -2147483648;
	mov.b64 	%rd24, 0;
	mov.b32 	%r59, 0;
	mov.u64 	%rd22, %rd11;
	mov.u64 	%rd23, %rd1;
$L__BB0_10:
	.pragma "nounroll";
	ld.global.nc.u32 	%r34, [%rd22];
	mad.wide.u32 	%rd13, %r34, %r10, %rd24;
	shr.u64 	%rd24, %rd13, 32;
	st.local.u32 	[%rd23], %rd13;
	add.s32 	%r59, %r59, 1;
	add.s64 	%rd23, %rd23, 4;
	add.s64 	%rd22, %rd22, 4;
	setp.ne.s32 	%p7, %r59, 6;
	@%p7 bra 	$L__BB0_10;
	shr.u32 	%r35, %r9, 23;
	st.local.u32 	[%rd1+24], %rd24;
	and.b32  	%r13, %r35, 31;
	and.b32  	%r36, %r35, 224;
	add.s32 	%r37, %r36, -128;
	shr.u32 	%r38, %r37, 5;
	mul.wide.u32 	%rd14, %r38, 4;
	sub.s64 	%rd8, %rd1, %rd14;
	ld.local.u32 	%r60, [%rd8+24];
	ld.local.u32 	%r61, [%rd8+20];
	setp.eq.s32 	%p8, %r13, 0;
	@%p8 bra 	$L__BB0_13;
	shf.l.wrap.b32 	%r60, %r61, %r60, %r13;
	ld.local.u32 	%r39, [%rd8+16];
	shf.l.wrap.b32 	%r61, %r39, %r61, %r13;
$L__BB0_13:
	shr.u32 	%r40, %r60, 30;
	shf.l.wrap.b32 	%r41, %r61, %r60, 2;
	shl.b32 	%r42, %r61, 2;
	shr.u32 	%r43, %r41, 31;
	add.s32 	%r44, %r43, %r40;
	neg.s32 	%r45, %r44;
	setp.lt.s32 	%p9, %r9, 0;
	selp.b32 	%r62, %r45, %r44, %p9;
	xor.b32  	%r46, %r41, %r9;
	shr.s32 	%r47, %r41, 31;
	xor.b32  	%r48, %r47, %r41;
	xor.b32  	%r49, %r47, %r42;
	cvt.u64.u32 	%rd15, %r48;
	shl.b64 	%rd16, %rd15, 32;
	cvt.u64.u32 	%rd17, %r49;
	or.b64  	%rd18, %rd16, %rd17;
	cvt.rn.f64.s64 	%fd1, %rd18;
	mul.f64 	%fd2, %fd1, 0d3BF921FB54442D19;
	cvt.rn.f32.f64 	%f29, %fd2;
	neg.f32 	%f30, %f29;
	setp.lt.s32 	%p10, %r46, 0;
	selp.f32 	%f52, %f30, %f29, %p10;
$L__BB0_14:
	add.s32 	%r51, %r62, 1;
	mul.rn.f32 	%f32, %f52, %f52;
	and.b32  	%r52, %r62, 1;
	setp.eq.b32 	%p11, %r52, 1;
	selp.f32 	%f33, %f52, 0f3F800000, %p11;
	fma.rn.f32 	%f34, %f32, %f33, 0f00000000;
	fma.rn.f32 	%f35, %f32, 0f37CBAC00, 0fBAB607ED;
	selp.f32 	%f36, 0fB94D4153, %f35, %p11;
	selp.f32 	%f37, 0f3C0885E4, 0f3D2AAABB, %p11;
	fma.rn.f32 	%f38, %f36, %f32, %f37;
	selp.f32 	%f39, 0fBE2AAAA8, 0fBEFFFFFF, %p11;
	fma.rn.f32 	%f40, %f38, %f32, %f39;
	fma.rn.f32 	%f41, %f40, %f34, %f33;
	and.b32  	%r53, %r51, 2;
	setp.eq.s32 	%p12, %r53, 0;
	mov.f32 	%f42, 0f00000000;
	sub.f32 	%f43, %f42, %f41;
	selp.f32 	%f44, %f41, %f43, %p12;
	shl.b32 	%r54, %r7, 2;
	add.s32 	%r56, %r55, %r54;
	ld.shared.f32 	%f45, [%r56+-4];
	fma.rn.f32 	%f53, %f45, %f44, %f53;
	add.s32 	%r58, %r7, 1;
	setp.ne.s32 	%p13, %r7, %r4;
	@%p13 bra 	$L__BB0_6;
$L__BB0_15:
	ld.const.f32 	%f46, [const_T];
	mul.f32 	%f47, %f46, 0f3F000000;
	ld.const.f32 	%f48, [constant_result_coefficient];
	mul.f32 	%f49, %f53, %f48;
	sub.f32 	%f50, %f47, %f49;
	cvta.to.global.u64 	%rd19, %rd9;
	mul.wide.s32 	%rd20, %r3, 4;
	add.s64 	%rd21, %rd19, %rd20;
	st.global.f32 	[%rd21], %f50;
$L__BB0_16:
	ret;

}


// ===== COMPILED SASS (sm_100) =====

	.target	sm_100

	.elftype	@"ET_EXEC"


//--------------------- .note.nv.tkinfo           --------------------------
	.section	.note.nv.tkinfo,"",@"SHT_NOTE"
	.sectionflags	@"SHF_NOTE_NV_TKINFO"
	.tkinfo
        /*0018*/ 	.word	0x00000002
        /*0030*/ 	.string	""
        /*0030*/ 	.string	"ptxas"
        /*0030*/ 	.string	"Cuda compilation tools, release 13.0, V13.0.88"
        /*0030*/ 	.string	"Build cuda_13.0.r13.0/compiler.36424714_0"
        /*0030*/ 	.string	"-arch sm_100 -m 64 "



//--------------------- .note.nv.cuinfo           --------------------------
	.section	.note.nv.cuinfo,"",@"SHT_NOTE"
	.sectionflags	@"SHF_NOTE_NV_CUINFO"
        /*0018*/ 	.short	0x0002
        /*001a*/ 	.short	0x0064
        /*001c*/ 	.short	0x0082
	.zero		2


//--------------------- .nv.info                  --------------------------
	.section	.nv.info,"",@"SHT_CUDA_INFO"
	.align	4


	//----- nvinfo : EIATTR_REGCOUNT
	.align		4
        /*0000*/ 	.byte	0x04, 0x2f
        /*0002*/ 	.short	(.L_11 - .L_10)
	.align		4
.L_10:
        /*0004*/ 	.word	index@(fourier)
        /*0008*/ 	.word	0x00000016


	//----- nvinfo : EIATTR_FRAME_SIZE
	.align		4
.L_11:
        /*000c*/ 	.byte	0x04, 0x11
        /*000e*/ 	.short	(.L_13 - .L_12)
	.align		4
.L_12:
        /*0010*/ 	.word	index@($__internal_0_$__cuda_sm20_rcp_rn_f32_slowpath)
        /*0014*/ 	.word	0x00000000


	//----- nvinfo : EIATTR_FRAME_SIZE
	.align		4
.L_13:
        /*0018*/ 	.byte	0x04, 0x11
        /*001a*/ 	.short	(.L_15 - .L_14)
	.align		4
.L_14:
        /*001c*/ 	.word	index@(fourier)
        /*0020*/ 	.word	0x00000000


	//----- nvinfo : EIATTR_MIN_STACK_SIZE
	.align		4
.L_15:
        /*0024*/ 	.byte	0x04, 0x12
        /*0026*/ 	.short	(.L_17 - .L_16)
	.align		4
.L_16:
        /*0028*/ 	.word	index@(fourier)
        /*002c*/ 	.word	0x00000000
.L_17:


//--------------------- .nv.compat                --------------------------
	.section	.nv.compat,"",@"SHT_CUDA_COMPAT_INFO"
	.align	4
        /*0000*/ 	.byte	0x02, 0x09, 0x00, 0x00, 0x02, 0x02, 0x01, 0x00, 0x02, 0x05, 0x05, 0x00, 0x03, 0x07, 0x01, 0x01
        /*0010*/ 	.byte	0x02, 0x03, 0x00, 0x00, 0x02, 0x06, 0x01, 0x00, 0x04, 0x0b, 0x08, 0x00, 0x01, 0x00, 0x00, 0x00
        /*0020*/ 	.byte	0x00, 0x00, 0x00, 0x00


//--------------------- .nv.info.fourier          --------------------------
	.section	.nv.info.fourier,"",@"SHT_CUDA_INFO"
	.sectionflags	@""
	.align	4


	//----- nvinfo : EIATTR_CUDA_API_VERSION
	.align		4
        /*0000*/ 	.byte	0x04, 0x37
        /*0002*/ 	.short	(.L_19 - .L_18)
.L_18:
        /*0004*/ 	.word	0x00000082


	//----- nvinfo : EIATTR_KPARAM_INFO
	.align		4
.L_19:
        /*0008*/ 	.byte	0x04, 0x17
        /*000a*/ 	.short	(.L_21 - .L_20)
.L_20:
        /*000c*/ 	.word	0x00000000
        /*0010*/ 	.short	0x0000
        /*0012*/ 	.short	0x0000
        /*0014*/ 	.byte	0x00, 0xf5, 0x21, 0x00


	//----- nvinfo : EIATTR_SPARSE_MMA_MASK
	.align		4
.L_21:
        /*0018*/ 	.byte	0x03, 0x50
        /*001a*/ 	.short	0x0000


	//----- nvinfo : EIATTR_MAXREG_COUNT
	.align		4
        /*001c*/ 	.byte	0x03, 0x1b
        /*001e*/ 	.short	0x00ff


	//----- nvinfo : EIATTR_NUM_BARRIERS
	.align		4
        /*0020*/ 	.byte	0x02, 0x4c
        /*0022*/ 	.byte	0x01
	.zero		1


	//----- nvinfo : EIATTR_MERCURY_ISA_VERSION
	.align		4
        /*0024*/ 	.byte	0x03, 0x5f
        /*0026*/ 	.short	0x0101


	//----- nvinfo : EIATTR_VRC_CTA_INIT_COUNT
	.align		4
        /*0028*/ 	.byte	0x02, 0x4a
	.zero		1
	.zero		1


	//----- nvinfo : EIATTR_EXIT_INSTR_OFFSETS
	.align		4
        /*002c*/ 	.byte	0x04, 0x1c
        /*002e*/ 	.short	(.L_23 - .L_22)


	//   ....[0]....
.L_22:
        /*0030*/ 	.word	0x000002b0


	//   ....[1]....
        /*0034*/ 	.word	0x00000c70


	//----- nvinfo : EIATTR_CRS_STACK_SIZE
	.align		4
.L_23:
        /*0038*/ 	.byte	0x04, 0x1e
        /*003a*/ 	.short	(.L_25 - .L_24)
.L_24:
        /*003c*/ 	.word	0x00000000


	//----- nvinfo : EIATTR_CBANK_PARAM_SIZE
	.align		4
.L_25:
        /*0040*/ 	.byte	0x03, 0x19
        /*0042*/ 	.short	0x0008


	//----- nvinfo : EIATTR_PARAM_CBANK
	.align		4
        /*0044*/ 	.byte	0x04, 0x0a
        /*0046*/ 	.short	(.L_27 - .L_26)
	.align		4
.L_26:
        /*0048*/ 	.word	index@(.nv.constant0.fourier)
        /*004c*/ 	.short	0x0380
        /*004e*/ 	.short	0x0008


	//----- nvinfo : EIATTR_SW_WAR
	.align		4
.L_27:
        /*0050*/ 	.byte	0x04, 0x36
        /*0052*/ 	.short	(.L_29 - .L_28)
.L_28:
        /*0054*/ 	.word	0x00000008
.L_29:


//--------------------- .nv.callgraph             --------------------------
	.section	.nv.callgraph,"",@"SHT_CUDA_CALLGRAPH"
	.align	4
	.sectionentsize	8
	.align		4
        /*0000*/ 	.word	0x00000000
	.align		4
        /*0004*/ 	.word	0xffffffff
	.align		4
        /*0008*/ 	.word	0x00000000
	.align		4
        /*000c*/ 	.word	0xfffffffe
	.align		4
        /*0010*/ 	.word	0x00000000
	.align		4
        /*0014*/ 	.word	0xfffffffd
	.align		4
        /*0018*/ 	.word	0x00000000
	.align		4
        /*001c*/ 	.word	0xfffffffc


//--------------------- .nv.constant3             --------------------------
	.section	.nv.constant3,"a",@progbits
	.align	4
.nv.constant3:
	.type		const_tmin,@object
	.size		const_tmin,(const_delta - const_tmin)
const_tmin:
	.zero		4
	.type		const_delta,@object
	.size		const_delta,(const_coefficients - const_delta)
const_delta:
	.zero		4
	.type		const_coefficients,@object
	.size		const_coefficients,(const_pi - const_coefficients)
const_coefficients:
	.zero		4
	.type		const_pi,@object
	.size		const_pi,(const_pi_squared - const_pi)
const_pi:
	.zero		4
	.type		const_pi_squared,@object
	.size		const_pi_squared,(const_T - const_pi_squared)
const_pi_squared:
	.zero		4
	.type		const_T,@object
	.size		const_T,(const_pi_over_T - const_T)
const_T:
	.zero		4
	.type		const_pi_over_T,@object
	.size		const_pi_over_T,(constant_result_coefficient - const_pi_over_T)
const_pi_over_T:
	.zero		4
	.type		constant_result_coefficient,@object
	.size		constant_result_coefficient,(const_chunk_size - constant_result_coefficient)
constant_result_coefficient:
	.zero		4
	.type		const_chunk_size,@object
	.size		const_chunk_size,(.L_8 - const_chunk_size)
const_chunk_size:
	.zero		4
.L_8:


//--------------------- .nv.constant4             --------------------------
	.section	.nv.constant4,"a",@progbits
	.align	8
	.align		8
.nv.constant4:
        /*0000*/ 	.dword	__cudart_i2opi_f


//--------------------- .text.fourier             --------------------------
	.section	.text.fourier,"ax",@progbits
	.align	128
        .global         fourier
        .type           fourier,@function
        .size           fourier,(.L_x_19 - fourier)
        .other          fourier,@"STO_CUDA_ENTRY STV_DEFAULT"
fourier:
.text.fourier:
[----:B------:R-:W-:Y:S01]  /*0000*/  LDC R1, c[0x0][0x37c] ;  /* 0x0000df00ff017b82 */ /* 0x000fe20000000800 */
[----:B------:R-:W0:Y:S01]  /*0010*/  S2R R5, SR_TID.X ;  /* 0x0000000000057919 */ /* 0x000e220000002100 */
[----:B------:R-:W1:Y:S06]  /*0020*/  LDCU UR5, c[0x3][0x8] ;  /* 0x00c00100ff0577ac */ /* 0x000e6c0008000800 */
[----:B------:R-:W2:Y:S01]  /*0030*/  S2UR UR4, SR_CTAID.X ;  /* 0x00000000000479c3 */ /* 0x000ea20000002500 */
[----:B------:R-:W-:Y:S01]  /*0040*/  BSSY.RECONVERGENT B0, `(.L_x_0) ;  /* 0x0000023000007945 */ /* 0x000fe20003800200 */
[----:B------:R-:W3:Y:S06]  /*0050*/  LDCU UR6, c[0x3][0x8] ;  /* 0x00c00100ff0677ac */ /* 0x000eec0008000800 */
[----:B------:R-:W2:Y:S01]  /*0060*/  LDC R4, c[0x0][0x360] ;  /* 0x0000d800ff047b82 */ /* 0x000ea20000000800 */
[----:B-1----:R-:W-:-:S05]  /*0070*/  IMAD.U32 R2, RZ, RZ, UR5 ;  /* 0x00000005ff027e24 */ /* 0x002fca000f8e00ff */
[----:B0-----:R-:W-:Y:S01]  /*0080*/  ISETP.GE.AND P0, PT, R5, R2, PT ;  /* 0x000000020500720c */ /* 0x001fe20003f06270 */
[----:B--2---:R-:W-:-:S12]  /*0090*/  IMAD R3, R4, UR4, R5 ;  /* 0x0000000404037c24 */ /* 0x004fd8000f8e0205 */
[----:B---3--:R-:W-:Y:S05]  /*00a0*/  @P0 BRA `(.L_x_1) ;  /* 0x0000000000700947 */ /* 0x008fea0003800000 */
[----:B------:R-:W0:Y:S01]  /*00b0*/  S2R R7, SR_CgaCtaId ;  /* 0x0000000000077919 */ /* 0x000e220000008800 */
[----:B------:R-:W-:-:S04]  /*00c0*/  MOV R6, 0x400 ;  /* 0x0000040000067802 */ /* 0x000fc80000000f00 */
[----:B0-----:R-:W-:-:S07]  /*00d0*/  LEA R6, R7, R6, 0x18 ;  /* 0x0000000607067211 */ /* 0x001fce00078ec0ff */
.L_x_5:
[----:B------:R-:W-:Y:S01]  /*00e0*/  VIADD R0, R5, 0x1 ;  /* 0x0000000105007836 */ /* 0x000fe20000000000 */
[----:B------:R-:W-:Y:S04]  /*00f0*/  BSSY.RECONVERGENT B1, `(.L_x_2) ;  /* 0x0000011000017945 */ /* 0x000fe80003800200 */
[----:B------:R-:W-:-:S05]  /*0100*/  I2FP.F32.S32 R0, R0 ;  /* 0x0000000000007245 */ /* 0x000fca0000201400 */
[----:B------:R-:W-:-:S04]  /*0110*/  FMUL R7, R0, 4 ;  /* 0x4080000000077820 */ /* 0x000fc80000400000 */
[----:B------:R-:W-:-:S04]  /*0120*/  FFMA R0, R0, R7, -R7 ;  /* 0x0000000700007223 */ /* 0x000fc80000000807 */
[----:B------:R-:W-:-:S04]  /*0130*/  FADD R9, R0, 1 ;  /* 0x3f80000000097421 */ /* 0x000fc80000000000 */
[----:B------:R-:W-:-:S05]  /*0140*/  VIADD R0, R9, 0x1800000 ;  /* 0x0180000009007836 */ /* 0x000fca0000000000 */
[----:B------:R-:W-:-:S04]  /*0150*/  LOP3.LUT R0, R0, 0x7f800000, RZ, 0xc0, !PT ;  /* 0x7f80000000007812 */ /* 0x000fc800078ec0ff */
[----:B------:R-:W-:-:S13]  /*0160*/  ISETP.GT.U32.AND P0, PT, R0, 0x1ffffff, PT ;  /* 0x01ffffff0000780c */ /* 0x000fda0003f04070 */
[----:B------:R-:W-:Y:S05]  /*0170*/  @P0 BRA `(.L_x_3) ;  /* 0x0000000000100947 */ /* 0x000fea0003800000 */
[----:B------:R-:W-:-:S07]  /*0180*/  MOV R8, 0x1a0 ;  /* 0x000001a000087802 */ /* 0x000fce0000000f00 */
[----:B------:R-:W-:Y:S05]  /*0190*/  CALL.REL.NOINC `($__internal_0_$__cuda_sm20_rcp_rn_f32_slowpath) ;  /* 0x0000000800b87944 */ /* 0x000fea0003c00000 */
[----:B------:R-:W-:Y:S01]  /*01a0*/  IMAD.MOV.U32 R0, RZ, RZ, R7 ;  /* 0x000000ffff007224 */ /* 0x000fe200078e0007 */
[----:B------:R-:W-:Y:S06]  /*01b0*/  BRA `(.L_x_4) ;  /* 0x0000000000107947 */ /* 0x000fec0003800000 */
.L_x_3:
[----:B------:R-:W0:Y:S02]  /*01c0*/  MUFU.RCP R0, R9 ;  /* 0x0000000900007308 */ /* 0x000e240000001000 */
[----:B0-----:R-:W-:-:S04]  /*01d0*/  FFMA R2, R9, R0, -1 ;  /* 0xbf80000009027423 */ /* 0x001fc80000000000 */
[----:B------:R-:W-:-:S04]  /*01e0*/  FADD.FTZ R7, -R2, -RZ ;  /* 0x800000ff02077221 */ /* 0x000fc80000010100 */
[----:B------:R-:W-:-:S07]  /*01f0*/  FFMA R0, R0, R7, R0 ;  /* 0x0000000700007223 */ /* 0x000fce0000000000 */
.L_x_4:
[----:B------:R-:W-:Y:S05]  /*0200*/  BSYNC.RECONVERGENT B1 ;  /* 0x0000000000017941 */ /* 0x000fea0003800200 */
.L_x_2:
[----:B------:R-:W-:Y:S02]  /*0210*/  IMAD R7, R5, 0x4, R6 ;  /* 0x0000000405077824 */ /* 0x000fe400078e0206 */
[----:B------:R-:W-:Y:S02]  /*0220*/  IMAD.U32 R2, RZ, RZ, UR6 ;  /* 0x00000006ff027e24 */ /* 0x000fe4000f8e00ff */
[----:B------:R-:W-:Y:S01]  /*0230*/  IMAD.IADD R5, R4, 0x1, R5 ;  /* 0x0000000104057824 */ /* 0x000fe200078e0205 */
[----:B------:R0:W-:Y:S04]  /*0240*/  STS [R7], R0 ;  /* 0x0000000007007388 */ /* 0x0001e80000000800 */
[----:B------:R-:W-:-:S13]  /*0250*/  ISETP.GE.AND P0, PT, R5, R2, PT ;  /* 0x000000020500720c */ /* 0x000fda0003f06270 */
[----:B0-----:R-:W-:Y:S05]  /*0260*/  @!P0 BRA `(.L_x_5) ;  /* 0xfffffffc009c8947 */ /* 0x001fea000383ffff */
.L_x_1:
[----:B------:R-:W-:Y:S05]  /*0270*/  BSYNC.RECONVERGENT B0 ;  /* 0x0000000000007941 */ /* 0x000fea0003800200 */
.L_x_0:
[----:B------:R-:W0:Y:S01]  /*0280*/  LDCU UR4, c[0x3][0x20] ;  /* 0x00c00400ff0477ac */ /* 0x000e220008000800 */
[----:B------:R-:W-:Y:S01]  /*0290*/  BAR.SYNC.DEFER_BLOCKING 0x0 ;  /* 0x0000000000007b1d */ /* 0x000fe20000010000 */
[----:B0-----:R-:W-:-:S13]  /*02a0*/  ISETP.GE.AND P0, PT, R3, UR4, PT ;  /* 0x0000000403007c0c */ /* 0x001fda000bf06270 */
[----:B------:R-:W-:Y:S05]  /*02b0*/  @P0 EXIT ;  /* 0x000000000000094d */ /* 0x000fea0003800000 */
[----:B------:R-:W0:Y:S01]  /*02c0*/  LDC.64 R6, c[0x3][RZ] ;  /* 0x00c00000ff067b82 */ /* 0x000e220000000a00 */
[----:B------:R-:W-:Y:S01]  /*02d0*/  ISETP.GE.AND P0, PT, R2, 0x1, PT ;  /* 0x000000010200780c */ /* 0x000fe20003f06270 */
[----:B------:R-:W1:Y:S01]  /*02e0*/  LDCU.64 UR6, c[0x0][0x358] ;  /* 0x00006b00ff0677ac */ /* 0x000e620008000a00 */
[----:B------:R-:W-:Y:S01]  /*02f0*/  I2FP.F32.S32 R5, R3 ;  /* 0x0000000300057245 */ /* 0x000fe20000201400 */
[----:B------:R-:W-:Y:S01]  /*0300*/  BSSY.RECONVERGENT B0, `(.L_x_6) ;  /* 0x000008f000007945 */ /* 0x000fe20003800200 */
[----:B------:R-:W-:-:S03]  /*0310*/  HFMA2 R2, -RZ, RZ, 0, 0 ;  /* 0x00000000ff027431 */ /* 0x000fc600000001ff */
[----:B0-----:R-:W-:-:S06]  /*0320*/  FFMA R4, R5, R7, R6 ;  /* 0x0000000705047223 */ /* 0x001fcc0000000006 */
[----:B-1----:R-:W-:Y:S05]  /*0330*/  @!P0 BRA `(.L_x_7) ;  /* 0x00000008002c8947 */ /* 0x002fea0003800000 */
[----:B------:R-:W0:Y:S01]  /*0340*/  S2R R7, SR_CgaCtaId ;  /* 0x0000000000077919 */ /* 0x000e220000008800 */
[----:B------:R-:W-:Y:S01]  /*0350*/  MOV R6, 0x400 ;  /* 0x0000040000067802 */ /* 0x000fe20000000f00 */
[----:B------:R-:W-:Y:S02]  /*0360*/  IMAD.MOV.U32 R2, RZ, RZ, RZ ;  /* 0x000000ffff027224 */ /* 0x000fe400078e00ff */
[----:B------:R-:W-:Y:S01]  /*0370*/  IMAD.MOV.U32 R5, RZ, RZ, 0x1 ;  /* 0x00000001ff057424 */ /* 0x000fe200078e00ff */
[----:B0-----:R-:W-:-:S07]  /*0380*/  LEA R6, R7, R6, 0x18 ;  /* 0x0000000607067211 */ /* 0x001fce00078ec0ff */
.L_x_13:
[----:B------:R-:W0:Y:S01]  /*0390*/  LDCU UR4, c[0x3][0x18] ;  /* 0x00c00300ff0477ac */ /* 0x000e220008000800 */
[----:B------:R-:W-:Y:S01]  /*03a0*/  LEA R0, R5, 0xffffffff, 0x1 ;  /* 0xffffffff05007811 */ /* 0x000fe200078e08ff */
[----:B------:R-:W-:Y:S03]  /*03b0*/  BSSY.RECONVERGENT B1, `(.L_x_8) ;  /* 0x000006a000017945 */ /* 0x000fe60003800200 */
[----:B------:R-:W-:-:S05]  /*03c0*/  I2FP.F32.S32 R0, R0 ;  /* 0x0000000000007245 */ /* 0x000fca0000201400 */
[----:B0-----:R-:W-:-:S04]  /*03d0*/  FMUL R9, R0, UR4 ;  /* 0x0000000400097c20 */ /* 0x001fc80008400000 */
[----:B------:R-:W-:-:S04]  /*03e0*/  FMUL R0, R4, R9 ;  /* 0x0000000904007220 */ /* 0x000fc80000400000 */
[C---:B------:R-:W-:Y:S01]  /*03f0*/  FMUL R8, R0.reuse, 0.63661974668502807617 ;  /* 0x3f22f98300087820 */ /* 0x040fe20000400000 */
[----:B------:R-:W-:-:S03]  /*0400*/  FSETP.GE.AND P0, PT, |R0|, 105615, PT ;  /* 0x47ce47800000780b */ /* 0x000fc60003f06200 */
[----:B------:R-:W0:Y:S02]  /*0410*/  F2I.NTZ R12, R8 ;  /* 0x00000008000c7305 */ /* 0x000e240000203100 */
[----:B0-----:R-:W-:-:S05]  /*0420*/  I2FP.F32.S32 R9, R12 ;  /* 0x0000000c00097245 */ /* 0x001fca0000201400 */
[----:B------:R-:W-:-:S04]  /*0430*/  FFMA R10, R9, -1.5707962512969970703, R0 ;  /* 0xbfc90fda090a7823 */ /* 0x000fc80000000000 */
[----:B------:R-:W-:-:S04]  /*0440*/  FFMA R10, R9, -7.5497894158615963534e-08, R10 ;  /* 0xb3a22168090a7823 */ /* 0x000fc8000000000a */
[----:B------:R-:W-:Y:S01]  /*0450*/  FFMA R13, R9, -5.3903029534742383927e-15, R10 ;  /* 0xa7c234c5090d7823 */ /* 0x000fe2000000000a */
[----:B------:R-:W-:Y:S06]  /*0460*/  @!P0 BRA `(.L_x_9) ;  /* 0x0000000400788947 */ /* 0x000fec0003800000 */
[----:B------:R-:W-:-:S13]  /*0470*/  FSETP.NEU.AND P0, PT, |R0|, +INF , PT ;  /* 0x7f8000000000780b */ /* 0x000fda0003f0d200 */
[----:B------:R-:W-:Y:S01]  /*0480*/  @!P0 FMUL R13, RZ, R0 ;  /* 0x00000000ff0d8220 */ /* 0x000fe20000400000 */
[----:B------:R-:W-:Y:S01]  /*0490*/  @!P0 IMAD.MOV.U32 R12, RZ, RZ, RZ ;  /* 0x000000ffff0c8224 */ /* 0x000fe200078e00ff */
[----:B------:R-:W-:Y:S06]  /*04a0*/  @!P0 BRA `(.L_x_9) ;  /* 0x0000000400688947 */ /* 0x000fec0003800000 */
[----:B------:R-:W-:Y:S01]  /*04b0*/  IMAD.SHL.U32 R8, R0, 0x100, RZ ;  /* 0x0000010000087824 */ /* 0x000fe200078e00ff */
[----:B------:R-:W-:Y:S01]  /*04c0*/  CS2R R10, SRZ ;  /* 0x00000000000a7805 */ /* 0x000fe2000001ff00 */
[----:B------:R-:W0:Y:S03]  /*04d0*/  LDCU.64 UR8, c[0x4][URZ] ;  /* 0x01000000ff0877ac */ /* 0x000e260008000a00 */
[----:B------:R-:W-:Y:S01]  /*04e0*/  LOP3.LUT R19, R8, 0x80000000, RZ, 0xfc, !PT ;  /* 0x8000000008137812 */ /* 0x000fe200078efcff */
[----:B------:R-:W-:Y:S01]  /*04f0*/  UMOV UR5, URZ ;  /* 0x000000ff00057c82 */ /* 0x000fe20008000000 */
[----:B------:R-:W-:-:S05]  /*0500*/  UMOV UR4, URZ ;  /* 0x000000ff00047c82 */ /* 0x000fca0008000000 */
.L_x_10:
[----:B0-----:R-:W-:Y:S02]  /*0510*/  IMAD.U32 R12, RZ, RZ, UR8 ;  /* 0x00000008ff0c7e24 */ /* 0x001fe4000f8e00ff */
[----:B------:R-:W-:-:S05]  /*0520*/  IMAD.U32 R13, RZ, RZ, UR9 ;  /* 0x00000009ff0d7e24 */ /* 0x000fca000f8e00ff */
[----:B------:R-:W2:Y:S01]  /*0530*/  LDG.E.CONSTANT R8, desc[UR6][R12.64] ;  /* 0x000000060c087981 */ /* 0x000ea2000c1e9900 */
[----:B------:R-:W-:Y:S01]  /*0540*/  UIADD3 UR4, UPT, UPT, UR4, 0x1, URZ ;  /* 0x0000000104047890 */ /* 0x000fe2000fffe0ff */
[C---:B------:R-:W-:Y:S01]  /*0550*/  ISETP.EQ.AND P0, PT, R10.reuse, RZ, PT ;  /* 0x000000ff0a00720c */ /* 0x040fe20003f02270 */
[----:B------:R-:W-:Y:S01]  /*0560*/  UIADD3 UR8, UP1, UPT, UR8, 0x4, URZ ;  /* 0x0000000408087890 */ /* 0x000fe2000ff3e0ff */
[C---:B------:R-:W-:Y:S01]  /*0570*/  ISETP.EQ.AND P1, PT, R10.reuse, 0x4, PT ;  /* 0x000000040a00780c */ /* 0x040fe20003f22270 */
[----:B------:R-:W-:Y:S01]  /*0580*/  UISETP.NE.AND UP0, UPT, UR4, 0x6, UPT ;  /* 0x000000060400788c */ /* 0x000fe2000bf05270 */
[C---:B------:R-:W-:Y:S01]  /*0590*/  ISETP.EQ.AND P2, PT, R10.reuse, 0x8, PT ;  /* 0x000000080a00780c */ /* 0x040fe20003f42270 */
[----:B------:R-:W-:Y:S01]  /*05a0*/  UIADD3.X UR9, UPT, UPT, URZ, UR9, URZ, UP1, !UPT ;  /* 0x00000009ff097290 */ /* 0x000fe20008ffe4ff */
[C---:B------:R-:W-:Y:S02]  /*05b0*/  ISETP.EQ.AND P3, PT, R10.reuse, 0xc, PT ;  /* 0x0000000c0a00780c */ /* 0x040fe40003f62270 */
[----:B------:R-:W-:-:S02]  /*05c0*/  ISETP.EQ.AND P4, PT, R10, 0x10, PT ;  /* 0x000000100a00780c */ /* 0x000fc40003f82270 */
[C---:B------:R-:W-:Y:S01]  /*05d0*/  ISETP.EQ.AND P5, PT, R10.reuse, 0x14, PT ;  /* 0x000000140a00780c */ /* 0x040fe20003fa2270 */
[----:B------:R-:W-:Y:S02]  /*05e0*/  VIADD R10, R10, 0x4 ;  /* 0x000000040a0a7836 */ /* 0x000fe40000000000 */
[----:B--2---:R-:W-:-:S03]  /*05f0*/  IMAD.WIDE.U32 R8, R8, R19, RZ ;  /* 0x0000001308087225 */ /* 0x004fc600078e00ff */
[----:B------:R-:W-:-:S04]  /*0600*/  IADD3 R8, P6, PT, R8, R11, RZ ;  /* 0x0000000b08087210 */ /* 0x000fc80007fde0ff */
[----:B------:R-:W-:Y:S01]  /*0610*/  IADD3.X R11, PT, PT, R9, UR5, RZ, P6, !PT ;  /* 0x00000005090b7c10 */ /* 0x000fe2000b7fe4ff */
[--C-:B------:R-:W-:Y:S01]  /*0620*/  @P1 IMAD.MOV.U32 R16, RZ, RZ, R8.reuse ;  /* 0x000000ffff101224 */ /* 0x100fe200078e0008 */
[----:B------:R-:W-:Y:S01]  /*0630*/  @P0 MOV R7, R8 ;  /* 0x0000000800070202 */ /* 0x000fe20000000f00 */
[--C-:B------:R-:W-:Y:S02]  /*0640*/  @P2 IMAD.MOV.U32 R17, RZ, RZ, R8.reuse ;  /* 0x000000ffff112224 */ /* 0x100fe400078e0008 */
[--C-:B------:R-:W-:Y:S02]  /*0650*/  @P3 IMAD.MOV.U32 R18, RZ, RZ, R8.reuse ;  /* 0x000000ffff123224 */ /* 0x100fe400078e0008 */
[--C-:B------:R-:W-:Y:S02]  /*0660*/  @P4 IMAD.MOV.U32 R14, RZ, RZ, R8.reuse ;  /* 0x000000ffff0e4224 */ /* 0x100fe400078e0008 */
[----:B------:R-:W-:Y:S01]  /*0670*/  @P5 IMAD.MOV.U32 R15, RZ, RZ, R8 ;  /* 0x000000ffff0f5224 */ /* 0x000fe200078e0008 */
[----:B------:R-:W-:Y:S06]  /*0680*/  BRA.U UP0, `(.L_x_10) ;  /* 0xfffffffd00a07547 */ /* 0x000fec000b83ffff */
[----:B------:R-:W-:Y:S01]  /*0690*/  SHF.R.U32.HI R8, RZ, 0x17, R0 ;  /* 0x00000017ff087819 */ /* 0x000fe20000011600 */
[----:B------:R-:W-:Y:S03]  /*06a0*/  BSSY.RECONVERGENT B2, `(.L_x_11) ;  /* 0x0000028000027945 */ /* 0x000fe60003800200 */
[C---:B------:R-:W-:Y:S02]  /*06b0*/  LOP3.LUT R9, R8.reuse, 0xe0, RZ, 0xc0, !PT ;  /* 0x000000e008097812 */ /* 0x040fe400078ec0ff */
[----:B------:R-:W-:Y:S02]  /*06c0*/  LOP3.LUT P6, RZ, R8, 0x1f, RZ, 0xc0, !PT ;  /* 0x0000001f08ff7812 */ /* 0x000fe400078cc0ff */
[----:B------:R-:W-:-:S04]  /*06d0*/  IADD3 R9, PT, PT, R9, -0x80, RZ ;  /* 0xffffff8009097810 */ /* 0x000fc80007ffe0ff */
[----:B------:R-:W-:-:S05]  /*06e0*/  SHF.R.U32.HI R9, RZ, 0x5, R9 ;  /* 0x00000005ff097819 */ /* 0x000fca0000011609 */
[----:B------:R-:W-:-:S05]  /*06f0*/  IMAD.U32 R13, R9, -0x4, RZ ;  /* 0xfffffffc090d7824 */ /* 0x000fca00078e00ff */
[C---:B------:R-:W-:Y:S02]  /*0700*/  ISETP.EQ.AND P3, PT, R13.reuse, -0x18, PT ;  /* 0xffffffe80d00780c */ /* 0x040fe40003f62270 */
[C---:B------:R-:W-:Y:S02]  /*0710*/  ISETP.EQ.AND P4, PT, R13.reuse, -0x14, PT ;  /* 0xffffffec0d00780c */ /* 0x040fe40003f82270 */
[C---:B------:R-:W-:Y:S02]  /*0720*/  ISETP.EQ.AND P2, PT, R13.reuse, -0x10, PT ;  /* 0xfffffff00d00780c */ /* 0x040fe40003f42270 */
[C---:B------:R-:W-:Y:S02]  /*0730*/  ISETP.EQ.AND P1, PT, R13.reuse, -0xc, PT ;  /* 0xfffffff40d00780c */ /* 0x040fe40003f22270 */
[C---:B------:R-:W-:Y:S02]  /*0740*/  ISETP.EQ.AND P0, PT, R13.reuse, -0x8, PT ;  /* 0xfffffff80d00780c */ /* 0x040fe40003f02270 */
[----:B------:R-:W-:-:S03]  /*0750*/  ISETP.EQ.AND P5, PT, R13, RZ, PT ;  /* 0x000000ff0d00720c */ /* 0x000fc60003fa2270 */
[--C-:B------:R-:W-:Y:S01]  /*0760*/  @P3 IMAD.MOV.U32 R12, RZ, RZ, R7.reuse ;  /* 0x000000ffff0c3224 */ /* 0x100fe200078e0007 */
[C---:B------:R-:W-:Y:S01]  /*0770*/  ISETP.EQ.AND P3, PT, R13.reuse, -0x4, PT ;  /* 0xfffffffc0d00780c */ /* 0x040fe20003f62270 */
[----:B------:R-:W-:Y:S02]  /*0780*/  @P4 IMAD.MOV.U32 R9, RZ, RZ, R7 ;  /* 0x000000ffff094224 */ /* 0x000fe400078e0007 */
[--C-:B------:R-:W-:Y:S01]  /*0790*/  @P4 IMAD.MOV.U32 R12, RZ, RZ, R16.reuse ;  /* 0x000000ffff0c4224 */ /* 0x100fe200078e0010 */
[----:B------:R-:W-:Y:S01]  /*07a0*/  ISETP.EQ.AND P4, PT, R13, 0x4, PT ;  /* 0x000000040d00780c */ /* 0x000fe20003f82270 */
[----:B------:R-:W-:Y:S01]  /*07b0*/  @P2 IMAD.MOV.U32 R9, RZ, RZ, R16 ;  /* 0x000000ffff092224 */ /* 0x000fe200078e0010 */
[----:B------:R-:W-:Y:S01]  /*07c0*/  @P1 MOV R9, R17 ;  /* 0x0000001100091202 */ /* 0x000fe20000000f00 */
[----:B------:R-:W-:Y:S02]  /*07d0*/  @P2 IMAD.MOV.U32 R12, RZ, RZ, R17 ;  /* 0x000000ffff0c2224 */ /* 0x000fe400078e0011 */
[----:B------:R-:W-:-:S02]  /*07e0*/  @P1 IMAD.MOV.U32 R12, RZ, RZ, R18 ;  /* 0x000000ffff0c1224 */ /* 0x000fc400078e0012 */
[----:B------:R-:W-:Y:S02]  /*07f0*/  @P0 IMAD.MOV.U32 R9, RZ, RZ, R18 ;  /* 0x000000ffff090224 */ /* 0x000fe400078e0012 */
[--C-:B------:R-:W-:Y:S02]  /*0800*/  @P0 IMAD.MOV.U32 R12, RZ, RZ, R14.reuse ;  /* 0x000000ffff0c0224 */ /* 0x100fe400078e000e */
[----:B------:R-:W-:Y:S02]  /*0810*/  @P3 IMAD.MOV.U32 R9, RZ, RZ, R14 ;  /* 0x000000ffff093224 */ /* 0x000fe400078e000e */
[--C-:B------:R-:W-:Y:S01]  /*0820*/  @P3 IMAD.MOV.U32 R12, RZ, RZ, R15.reuse ;  /* 0x000000ffff0c3224 */ /* 0x100fe200078e000f */
[----:B------:R-:W-:Y:S01]  /*0830*/  @P5 MOV R12, R11 ;  /* 0x0000000b000c5202 */ /* 0x000fe20000000f00 */
[----:B------:R-:W-:Y:S02]  /*0840*/  @P5 IMAD.MOV.U32 R9, RZ, RZ, R15 ;  /* 0x000000ffff095224 */ /* 0x000fe400078e000f */
[----:B------:R-:W-:Y:S01]  /*0850*/  @P4 IMAD.MOV.U32 R9, RZ, RZ, R11 ;  /* 0x000000ffff094224 */ /* 0x000fe200078e000b */
[----:B------:R-:W-:Y:S06]  /*0860*/  @!P6 BRA `(.L_x_12) ;  /* 0x00000000002ce947 */ /* 0x000fec0003800000 */
[----:B------:R-:W-:Y:S01]  /*0870*/  @P2 IMAD.MOV.U32 R10, RZ, RZ, R7 ;  /* 0x000000ffff0a2224 */ /* 0x000fe200078e0007 */
[----:B------:R-:W-:Y:S01]  /*0880*/  LOP3.LUT R8, R8, 0x1f, RZ, 0xc0, !PT ;  /* 0x0000001f08087812 */ /* 0x000fe200078ec0ff */
[----:B------:R-:W-:Y:S02]  /*0890*/  @P1 IMAD.MOV.U32 R10, RZ, RZ, R16 ;  /* 0x000000ffff0a1224 */ /* 0x000fe400078e0010 */
[----:B------:R-:W-:Y:S01]  /*08a0*/  @P0 IMAD.MOV.U32 R10, RZ, RZ, R17 ;  /* 0x000000ffff0a0224 */ /* 0x000fe200078e0011 */
[----:B------:R-:W-:Y:S01]  /*08b0*/  ISETP.EQ.AND P0, PT, R13, 0x8, PT ;  /* 0x000000080d00780c */ /* 0x000fe20003f02270 */
[----:B------:R-:W-:Y:S01]  /*08c0*/  @P3 IMAD.MOV.U32 R10, RZ, RZ, R18 ;  /* 0x000000ffff0a3224 */ /* 0x000fe200078e0012 */
[----:B------:R-:W-:Y:S01]  /*08d0*/  @P5 MOV R10, R14 ;  /* 0x0000000e000a5202 */ /* 0x000fe20000000f00 */
[----:B------:R-:W-:Y:S01]  /*08e0*/  @P4 IMAD.MOV.U32 R10, RZ, RZ, R15 ;  /* 0x000000ffff0a4224 */ /* 0x000fe200078e000f */
[----:B------:R-:W-:-:S09]  /*08f0*/  SHF.L.W.U32.HI R12, R9, R8, R12 ;  /* 0x00000008090c7219 */ /* 0x000fd20000010e0c */
[----:B------:R-:W-:-:S05]  /*0900*/  @P0 IMAD.MOV.U32 R10, RZ, RZ, R11 ;  /* 0x000000ffff0a0224 */ /* 0x000fca00078e000b */
[----:B------:R-:W-:-:S07]  /*0910*/  SHF.L.W.U32.HI R9, R10, R8, R9 ;  /* 0x000000080a097219 */ /* 0x000fce0000010e09 */
.L_x_12:
[----:B------:R-:W-:Y:S05]  /*0920*/  BSYNC.RECONVERGENT B2 ;  /* 0x0000000000027941 */ /* 0x000fea0003800200 */
.L_x_11:
[C---:B------:R-:W-:Y:S01]  /*0930*/  SHF.L.W.U32.HI R13, R9.reuse, 0x2, R12 ;  /* 0x00000002090d7819 */ /* 0x040fe20000010e0c */
[----:B------:R-:W-:Y:S01]  /*0940*/  IMAD.SHL.U32 R9, R9, 0x4, RZ ;  /* 0x0000000409097824 */ /* 0x000fe200078e00ff */
[----:B------:R-:W-:Y:S01]  /*0950*/  UMOV UR4, 0x54442d19 ;  /* 0x54442d1900047882 */ /* 0x000fe20000000000 */
[----:B------:R-:W-:Y:S01]  /*0960*/  UMOV UR5, 0x3bf921fb ;  /* 0x3bf921fb00057882 */ /* 0x000fe20000000000 */
[----:B------:R-:W-:Y:S02]  /*0970*/  SHF.R.S32.HI R10, RZ, 0x1f, R13 ;  /* 0x0000001fff0a7819 */ /* 0x000fe4000001140d */
[----:B------:R-:W-:Y:S02]  /*0980*/  ISETP.GE.AND P0, PT, R0, RZ, PT ;  /* 0x000000ff0000720c */ /* 0x000fe40003f06270 */
[C---:B------:R-:W-:Y:S02]  /*0990*/  LOP3.LUT R8, R10.reuse, R9, RZ, 0x3c, !PT ;  /* 0x000000090a087212 */ /* 0x040fe400078e3cff */
[----:B------:R-:W-:-:S02]  /*09a0*/  LOP3.LUT R9, R10, R13, RZ, 0x3c, !PT ;  /* 0x0000000d0a097212 */ /* 0x000fc400078e3cff */
[----:B------:R-:W-:Y:S02]  /*09b0*/  SHF.R.U32.HI R12, RZ, 0x1e, R12 ;  /* 0x0000001eff0c7819 */ /* 0x000fe4000001160c */
[C---:B------:R-:W-:Y:S02]  /*09c0*/  LOP3.LUT R0, R13.reuse, R0, RZ, 0x3c, !PT ;  /* 0x000000000d007212 */ /* 0x040fe400078e3cff */
[----:B------:R-:W0:Y:S01]  /*09d0*/  I2F.F64.S64 R8, R8 ;  /* 0x0000000800087312 */ /* 0x000e220000301c00 */
[----:B------:R-:W-:Y:S02]  /*09e0*/  LEA.HI R12, R13, R12, RZ, 0x1 ;  /* 0x0000000c0d0c7211 */ /* 0x000fe400078f08ff */
[----:B------:R-:W-:-:S03]  /*09f0*/  ISETP.GE.AND P1, PT, R0, RZ, PT ;  /* 0x000000ff0000720c */ /* 0x000fc60003f26270 */
[----:B------:R-:W-:-:S04]  /*0a00*/  IMAD.MOV R0, RZ, RZ, -R12 ;  /* 0x000000ffff007224 */ /* 0x000fc800078e0a0c */
[----:B------:R-:W-:Y:S01]  /*0a10*/  @!P0 IMAD.MOV.U32 R12, RZ, RZ, R0 ;  /* 0x000000ffff0c8224 */ /* 0x000fe200078e0000 */
[----:B0-----:R-:W-:-:S10]  /*0a20*/  DMUL R10, R8, UR4 ;  /* 0x00000004080a7c28 */ /* 0x001fd40008000000 */
[----:B------:R-:W0:Y:S02]  /*0a30*/  F2F.F32.F64 R10, R10 ;  /* 0x0000000a000a7310 */ /* 0x000e240000301000 */
[----:B0-----:R-:W-:-:S07]  /*0a40*/  FSEL R13, -R10, R10, !P1 ;  /* 0x0000000a0a0d7208 */ /* 0x001fce0004800100 */
.L_x_9:
[----:B------:R-:W-:Y:S05]  /*0a50*/  BSYNC.RECONVERGENT B1 ;  /* 0x0000000000017941 */ /* 0x000fea0003800200 */
.L_x_8:
[----:B------:R-:W-:Y:S01]  /*0a60*/  LEA R9, R5, R6, 0x2 ;  /* 0x0000000605097211 */ /* 0x000fe200078e10ff */
[----:B------:R-:W0:Y:S01]  /*0a70*/  LDCU UR4, c[0x3][0x8] ;  /* 0x00c00100ff0477ac */ /* 0x000e220008000800 */
[----:B------:R-:W-:Y:S01]  /*0a80*/  LOP3.LUT R0, R12, 0x1, RZ, 0xc0, !PT ;  /* 0x000000010c007812 */ /* 0x000fe200078ec0ff */
[----:B------:R-:W-:Y:S02]  /*0a90*/  IMAD.MOV.U32 R8, RZ, RZ, 0x37cbac00 ;  /* 0x37cbac00ff087424 */ /* 0x000fe400078e00ff */
[----:B------:R-:W-:Y:S01]  /*0aa0*/  FMUL R11, R13, R13 ;  /* 0x0000000d0d0b7220 */ /* 0x000fe20000400000 */
[----:B------:R-:W-:Y:S01]  /*0ab0*/  IMAD.MOV.U32 R19, RZ, RZ, 0x3e2aaaa8 ;  /* 0x3e2aaaa8ff137424 */ /* 0x000fe200078e00ff */
[----:B------:R-:W1:Y:S01]  /*0ac0*/  LDS R9, [R9+-0x4] ;  /* 0xfffffc0009097984 */ /* 0x000e620000000800 */
[----:B------:R-:W-:Y:S01]  /*0ad0*/  ISETP.NE.U32.AND P0, PT, R0, 0x1, PT ;  /* 0x000000010000780c */ /* 0x000fe20003f05070 */
[----:B------:R-:W-:Y:S01]  /*0ae0*/  FFMA R8, R11, R8, -0.0013887860113754868507 ;  /* 0xbab607ed0b087423 */ /* 0x000fe20000000008 */
[----:B------:R-:W-:-:S02]  /*0af0*/  IMAD.MOV.U32 R0, RZ, RZ, 0x3c0885e4 ;  /* 0x3c0885e4ff007424 */ /* 0x000fc400078e00ff */
[----:B------:R-:W-:Y:S01]  /*0b00*/  VIADD R12, R12, 0x1 ;  /* 0x000000010c0c7836 */ /* 0x000fe20000000000 */
[----:B------:R-:W-:Y:S02]  /*0b10*/  FSEL R19, -R19, -0.4999999701976776123, !P0 ;  /* 0xbeffffff13137808 */ /* 0x000fe40004000100 */
[----:B------:R-:W-:Y:S02]  /*0b20*/  FSEL R8, R8, -0.00019574658654164522886, P0 ;  /* 0xb94d415308087808 */ /* 0x000fe40000000000 */
[----:B------:R-:W-:Y:S02]  /*0b30*/  FSEL R0, R0, 0.041666727513074874878, !P0 ;  /* 0x3d2aaabb00007808 */ /* 0x000fe40004000000 */
[----:B------:R-:W-:-:S03]  /*0b40*/  LOP3.LUT P1, RZ, R12, 0x2, RZ, 0xc0, !PT ;  /* 0x000000020cff7812 */ /* 0x000fc6000782c0ff */
[----:B------:R-:W-:Y:S01]  /*0b50*/  FFMA R8, R11, R8, R0 ;  /* 0x000000080b087223 */ /* 0x000fe20000000000 */
[----:B------:R-:W-:Y:S02]  /*0b60*/  FSEL R0, R13, 1, !P0 ;  /* 0x3f8000000d007808 */ /* 0x000fe40004000000 */
[----:B0-----:R-:W-:Y:S01]  /*0b70*/  ISETP.NE.AND P0, PT, R5, UR4, PT ;  /* 0x0000000405007c0c */ /* 0x001fe2000bf05270 */
[----:B------:R-:W-:Y:S01]  /*0b80*/  FFMA R8, R11, R8, R19 ;  /* 0x000000080b087223 */ /* 0x000fe20000000013 */
[----:B------:R-:W-:Y:S02]  /*0b90*/  VIADD R5, R5, 0x1 ;  /* 0x0000000105057836 */ /* 0x000fe40000000000 */
[----:B------:R-:W-:-:S04]  /*0ba0*/  FFMA R11, R11, R0, RZ ;  /* 0x000000000b0b7223 */ /* 0x000fc800000000ff */
[----:B------:R-:W-:-:S04]  /*0bb0*/  FFMA R11, R11, R8, R0 ;  /* 0x000000080b0b7223 */ /* 0x000fc80000000000 */
[----:B------:R-:W-:-:S04]  /*0bc0*/  @P1 FADD R11, RZ, -R11 ;  /* 0x8000000bff0b1221 */ /* 0x000fc80000000000 */
[----:B-1----:R-:W-:Y:S01]  /*0bd0*/  FFMA R2, R11, R9, R2 ;  /* 0x000000090b027223 */ /* 0x002fe20000000002 */
[----:B------:R-:W-:Y:S06]  /*0be0*/  @P0 BRA `(.L_x_13) ;  /* 0xfffffff400e80947 */ /* 0x000fec000383ffff */
.L_x_7:
[----:B------:R-:W-:Y:S05]  /*0bf0*/  BSYNC.RECONVERGENT B0 ;  /* 0x0000000000007941 */ /* 0x000fea0003800200 */
.L_x_6:
[----:B------:R-:W0:Y:S01]  /*0c00*/  LDC.64 R4, c[0x0][0x380] ;  /* 0x0000e000ff047b82 */ /* 0x000e220000000a00 */
[----:B------:R-:W1:Y:S07]  /*0c10*/  LDCU UR4, c[0x3][0x1c] ;  /* 0x00c00380ff0477ac */ /* 0x000e6e0008000800 */
[----:B------:R-:W2:Y:S01]  /*0c20*/  LDC R7, c[0x3][0x14] ;  /* 0x00c00500ff077b82 */ /* 0x000ea20000000800 */
[----:B-1----:R-:W-:Y:S01]  /*0c30*/  FMUL R0, R2, UR4 ;  /* 0x0000000402007c20 */ /* 0x002fe20008400000 */
[----:B0-----:R-:W-:-:S04]  /*0c40*/  IMAD.WIDE R2, R3, 0x4, R4 ;  /* 0x0000000403027825 */ /* 0x001fc800078e0204 */
[----:B--2---:R-:W-:-:S05]  /*0c50*/  FFMA R5, R7, 0.5, -R0 ;  /* 0x3f00000007057823 */ /* 0x004fca0000000800 */
[----:B------:R-:W-:Y:S01]  /*0c60*/  STG.E desc[UR6][R2.64], R5 ;  /* 0x0000000502007986 */ /* 0x000fe2000c101906 */
[----:B------:R-:W-:Y:S05]  /*0c70*/  EXIT ;  /* 0x000000000000794d */ /* 0x000fea0003800000 */
        .weak           $__internal_0_$__cuda_sm20_rcp_rn_f32_slowpath
        .type           $__internal_0_$__cuda_sm20_rcp_rn_f32_slowpath,@function
        .size           $__internal_0_$__cuda_sm20_rcp_rn_f32_slowpath,(.L_x_19 - $__internal_0_$__cuda_sm20_rcp_rn_f32_slowpath)
$__internal_0_$__cuda_sm20_rcp_rn_f32_slowpath:
[----:B------:R-:W-:Y:S01]  /*0c80*/  SHF.L.U32 R0, R9, 0x1, RZ ;  /* 0x0000000109007819 */ /* 0x000fe200000006ff */
[----:B------:R-:W-:Y:S03]  /*0c90*/  BSSY.RECONVERGENT B2, `(.L_x_14) ;  /* 0x0000031000027945 */ /* 0x000fe60003800200 */
[----:B------:R-:W-:Y:S01]  /*0ca0*/  SHF.R.U32.HI R11, RZ, 0x18, R0 ;  /* 0x00000018ff0b7819 */ /* 0x000fe20000011600 */
[----:B------:R-:W-:-:S03]  /*0cb0*/  IMAD.MOV.U32 R0, RZ, RZ, R9 ;  /* 0x000000ffff007224 */ /* 0x000fc600078e0009 */
[----:B------:R-:W-:-:S13]  /*0cc0*/  ISETP.NE.U32.AND P0, PT, R11, RZ, PT ;  /* 0x000000ff0b00720c */ /* 0x000fda0003f05070 */
[----:B------:R-:W-:Y:S05]  /*0cd0*/  @P0 BRA `(.L_x_15) ;  /* 0x0000000000280947 */ /* 0x000fea0003800000 */
[----:B------:R-:W-:-:S05]  /*0ce0*/  IMAD.SHL.U32 R2, R0, 0x2, RZ ;  /* 0x0000000200027824 */ /* 0x000fca00078e00ff */
[----:B------:R-:W-:-:S13]  /*0cf0*/  ISETP.NE.AND P0, PT, R2, RZ, PT ;  /* 0x000000ff0200720c */ /* 0x000fda0003f05270 */
[----:B------:R-:W-:Y:S01]  /*0d00*/  @P0 FFMA R9, R0, 1.84467440737095516160e+19, RZ ;  /* 0x5f80000000090823 */ /* 0x000fe200000000ff */
[----:B------:R-:W-:Y:S08]  /*0d10*/  @!P0 MUFU.RCP R7, R0 ;  /* 0x0000000000078308 */ /* 0x000ff00000001000 */
[----:B------:R-:W0:Y:S02]  /*0d20*/  @P0 MUFU.RCP R2, R9 ;  /* 0x0000000900020308 */ /* 0x000e240000001000 */
[----:B0-----:R-:W-:-:S04]  /*0d30*/  @P0 FFMA R10, R9, R2, -1 ;  /* 0xbf800000090a0423 */ /* 0x001fc80000000002 */
[----:B------:R-:W-:-:S04]  /*0d40*/  @P0 FADD.FTZ R11, -R10, -RZ ;  /* 0x800000ff0a0b0221 */ /* 0x000fc80000010100 */
[----:B------:R-:W-:-:S04]  /*0d50*/  @P0 FFMA R2, R2, R11, R2 ;  /* 0x0000000b02020223 */ /* 0x000fc80000000002 */
[----:B------:R-:W-:Y:S01]  /*0d60*/  @P0 FFMA R7, R2, 1.84467440737095516160e+19, RZ ;  /* 0x5f80000002070823 */ /* 0x000fe200000000ff */
[----:B------:R-:W-:Y:S06]  /*0d70*/  BRA `(.L_x_16) ;  /* 0x0000000000887947 */ /* 0x000fec0003800000 */
.L_x_15:
[----:B------:R-:W-:-:S05]  /*0d80*/  VIADD R13, R11, 0xffffff03 ;  /* 0xffffff030b0d7836 */ /* 0x000fca0000000000 */
[----:B------:R-:W-:-:S13]  /*0d90*/  ISETP.GT.U32.AND P0, PT, R13, 0x1, PT ;  /* 0x000000010d00780c */ /* 0x000fda0003f04070 */
[----:B------:R-:W-:Y:S05]  /*0da0*/  @P0 BRA `(.L_x_17) ;  /* 0x0000000000780947 */ /* 0x000fea0003800000 */
[----:B------:R-:W-:Y:S01]  /*0db0*/  LOP3.LUT R2, R0, 0x7fffff, RZ, 0xc0, !PT ;  /* 0x007fffff00027812 */ /* 0x000fe200078ec0ff */
[----:B------:R-:W-:-:S03]  /*0dc0*/  IMAD.MOV.U32 R12, RZ, RZ, 0x3 ;  /* 0x00000003ff0c7424 */ /* 0x000fc600078e00ff */
[----:B------:R-:W-:Y:S02]  /*0dd0*/  LOP3.LUT R2, R2, 0x3f800000, RZ, 0xfc, !PT ;  /* 0x3f80000002027812 */ /* 0x000fe400078efcff */
[----:B------:R-:W-:Y:S02]  /*0de0*/  SHF.L.U32 R12, R12, R13, RZ ;  /* 0x0000000d0c0c7219 */ /* 0x000fe400000006ff */
[----:B------:R-:W0:Y:S02]  /*0df0*/  MUFU.RCP R7, R2 ;  /* 0x0000000200077308 */ /* 0x000e240000001000 */
[----:B0-----:R-:W-:-:S04]  /*0e00*/  FFMA R9, R2, R7, -1 ;  /* 0xbf80000002097423 */ /* 0x001fc80000000007 */
[----:B------:R-:W-:-:S04]  /*0e10*/  FADD.FTZ R10, -R9, -RZ ;  /* 0x800000ff090a7221 */ /* 0x000fc80000010100 */
[CCC-:B------:R-:W-:Y:S01]  /*0e20*/  FFMA.RM R9, R7.reuse, R10.reuse, R7.reuse ;  /* 0x0000000a07097223 */ /* 0x1c0fe20000004007 */
[----:B------:R-:W-:-:S04]  /*0e30*/  FFMA.RP R10, R7, R10, R7 ;  /* 0x0000000a070a7223 */ /* 0x000fc80000008007 */
[C---:B------:R-:W-:Y:S02]  /*0e40*/  LOP3.LUT R7, R9.reuse, 0x7fffff, RZ, 0xc0, !PT ;  /* 0x007fffff09077812 */ /* 0x040fe400078ec0ff */
[----:B------:R-:W-:Y:S02]  /*0e50*/  FSETP.NEU.FTZ.AND P0, PT, R9, R10, PT ;  /* 0x0000000a0900720b */ /* 0x000fe40003f1d000 */
[----:B------:R-:W-:Y:S02]  /*0e60*/  LOP3.LUT R7, R7, 0x800000, RZ, 0xfc, !PT ;  /* 0x0080000007077812 */ /* 0x000fe400078efcff */
[----:B------:R-:W-:Y:S02]  /*0e70*/  SEL R9, RZ, 0xffffffff, !P0 ;  /* 0xffffffffff097807 */ /* 0x000fe40004000000 */
[----:B------:R-:W-:-:S03]  /*0e80*/  LOP3.LUT R12, R12, R7, RZ, 0xc0, !PT ;  /* 0x000000070c0c7212 */ /* 0x000fc600078ec0ff */
[----:B------:R-:W-:Y:S01]  /*0e90*/  IMAD.MOV R2, RZ, RZ, -R9 ;  /* 0x000000ffff027224 */ /* 0x000fe200078e0a09 */
[----:B------:R-:W-:-:S04]  /*0ea0*/  SHF.R.U32.HI R12, RZ, R13, R12 ;  /* 0x0000000dff0c7219 */ /* 0x000fc8000001160c */
[----:B------:R-:W-:Y:S02]  /*0eb0*/  LOP3.LUT P1, RZ, R2, R13, R7, 0xf8, !PT ;  /* 0x0000000d02ff7212 */ /* 0x000fe4000782f807 */
[C---:B------:R-:W-:Y:S02]  /*0ec0*/  LOP3.LUT P0, RZ, R12.reuse, 0x1, RZ, 0xc0, !PT ;  /* 0x000000010cff7812 */ /* 0x040fe4000780c0ff */
[----:B------:R-:W-:-:S04]  /*0ed0*/  LOP3.LUT P2, RZ, R12, 0x2, RZ, 0xc0, !PT ;  /* 0x000000020cff7812 */ /* 0x000fc8000784c0ff */
[----:B------:R-:W-:Y:S02]  /*0ee0*/  PLOP3.LUT P0, PT, P0, P1, P2, 0xe0, 0x0 ;  /* 0x000000000000781c */ /* 0x000fe40000703c20 */
[----:B------:R-:W-:Y:S02]  /*0ef0*/  LOP3.LUT P1, RZ, R0, 0x7fffff, RZ, 0xc0, !PT ;  /* 0x007fffff00ff7812 */ /* 0x000fe4000782c0ff */
[----:B------:R-:W-:-:S04]  /*0f00*/  SEL R2, RZ, 0x1, !P0 ;  /* 0x00000001ff027807 */ /* 0x000fc80004000000 */
[----:B------:R-:W-:-:S04]  /*0f10*/  IADD3 R2, PT, PT, -R2, RZ, RZ ;  /* 0x000000ff02027210 */ /* 0x000fc80007ffe1ff */
[----:B------:R-:W-:Y:S01]  /*0f20*/  ISETP.GE.AND P0, PT, R2, RZ, PT ;  /* 0x000000ff0200720c */ /* 0x000fe20003f06270 */
[----:B------:R-:W-:-:S05]  /*0f30*/  VIADD R2, R11, 0xffffff04 ;  /* 0xffffff040b027836 */ /* 0x000fca0000000000 */
[----:B------:R-:W-:-:S07]  /*0f40*/  SHF.R.U32.HI R7, RZ, R2, R7 ;  /* 0x00000002ff077219 */ /* 0x000fce0000011607 */
[----:B------:R-:W-:-:S04]  /*0f50*/  @!P0 VIADD R7, R7, 0x1 ;  /* 0x0000000107078836 */ /* 0x000fc80000000000 */
[----:B------:R-:W-:-:S05]  /*0f60*/  @!P1 IMAD.SHL.U32 R7, R7, 0x2, RZ ;  /* 0x0000000207079824 */ /* 0x000fca00078e00ff */
[----:B------:R-:W-:Y:S01]  /*0f70*/  LOP3.LUT R7, R7, 0x80000000, R0, 0xf8, !PT ;  /* 0x8000000007077812 */ /* 0x000fe200078ef800 */
[----:B------:R-:W-:Y:S06]  /*0f80*/  BRA `(.L_x_16) ;  /* 0x0000000000047947 */ /* 0x000fec0003800000 */
.L_x_17:
[----:B------:R0:W1:Y:S02]  /*0f90*/  MUFU.RCP R7, R0 ;  /* 0x0000000000077308 */ /* 0x0000640000001000 */
.L_x_16:
[----:B------:R-:W-:Y:S05]  /*0fa0*/  BSYNC.RECONVERGENT B2 ;  /* 0x0000000000027941 */ /* 0x000fea0003800200 */
.L_x_14:
[----:B------:R-:W-:-:S04]  /*0fb0*/  IMAD.MOV.U32 R9, RZ, RZ, 0x0 ;  /* 0x00000000ff097424 */ /* 0x000fc800078e00ff */
[----:B01----:R-:W-:Y:S05]  /*0fc0*/  RET.REL.NODEC R8 `(fourier) ;  /* 0xfffffff0080c7950 */ /* 0x003fea0003c3ffff */
.L_x_18:
[----:B------:R-:W-:-:S00]  /*0fd0*/  BRA `(.L_x_18) ;  /* 0xfffffffc00fc7947 */ /* 0x000fc0000383ffff */
[----:B------:R-:W-:-:S00]  /*0fe0*/  NOP ;  /* 0x0000000000007918 */ /* 0x000fc00000000000 */
        /* <DEDUP_REMOVED lines=9> */
.L_x_19:


//--------------------- .nv.global.init           --------------------------
	.section	.nv.global.init,"aw",@progbits
	.align	4
.nv.global.init:
	.type		__cudart_i2opi_f,@object
	.size		__cudart_i2opi_f,(.L_9 - __cudart_i2opi_f)
__cudart_i2opi_f:
        /*0000*/ 	.byte	0x41, 0x90, 0x43, 0x3c, 0x99, 0x95, 0x62, 0xdb, 0xc0, 0xdd, 0x34, 0xf5, 0xd1, 0x57, 0x27, 0xfc
        /*0010*/ 	.byte	0x29, 0x15, 0x44, 0x4e, 0x6e, 0x83, 0xf9, 0xa2
.L_9:


//--------------------- .nv.shared.fourier        --------------------------
	.section	.nv.shared.fourier,"aw",@nobits
	.sectionflags	@""
	.align	4
.nv.shared.fourier:
	.zero		5120


//--------------------- .nv.shared.reserved.0     --------------------------
	.section	.nv.shared.reserved.0,"aw",@nobits
	.weak		__nv_reservedSMEM_offset_0_alias
	.size		__nv_reservedSMEM_offset_0_alias, 0, 64
	.other		__nv_reservedSMEM_offset_0_alias,@"STO_CUDA_RESERVED_SHARED STV_DEFAULT"
__nv_reservedSMEM_offset_0_alias:
	.zero		0
	.zero		64


//--------------------- .nv.constant0.fourier     --------------------------
	.section	.nv.constant0.fourier,"a",@progbits
	.sectionflags	@""
	.align	4
.nv.constant0.fourier:
	.zero		904


//--------------------- SYMBOLS --------------------------

	.type		.nv.reservedSmem.offset0,@object
	.size		.nv.reservedSmem.offset0,0x4
	.type		.nv.reservedSmem.cap,@object
	.size		.nv.reservedSmem.cap,0x4
